	.headerflags	@"EF_CUDA_TEXMODE_UNIFIED EF_CUDA_64BIT_ADDRESS EF_CUDA_ACCELERATORS EF_CUDA_SM90 EF_CUDA_VIRTUAL_SM(EF_CUDA_SM90)"
	.elftype	@"ET_EXEC"


//--------------------- .nv.info                  --------------------------
	.section	.nv.info,"",@"SHT_CUDA_INFO"
	.align	4


	//----- nvinfo : EIATTR_REGCOUNT
	.align		4
        /*0000*/ 	.byte	0x04, 0x2f
        /*0002*/ 	.short	(.L_1 - .L_0)
	.align		4
.L_0:
        /*0004*/ 	.word	index@(triton_poi_fused_mul_0)
        /*0008*/ 	.word	0x0000000c


	//----- nvinfo : EIATTR_MIN_STACK_SIZE
	.align		4
.L_1:
        /*000c*/ 	.byte	0x04, 0x12
        /*000e*/ 	.short	(.L_3 - .L_2)
	.align		4
.L_2:
        /*0010*/ 	.word	index@(triton_poi_fused_mul_0)
        /*0014*/ 	.word	0x00000000


	//----- nvinfo : EIATTR_FRAME_SIZE
	.align		4
.L_3:
        /*0018*/ 	.byte	0x04, 0x11
        /*001a*/ 	.short	(.L_5 - .L_4)
	.align		4
.L_4:
        /*001c*/ 	.word	index@(triton_poi_fused_mul_0)
        /*0020*/ 	.word	0x00000000


	//----- nvinfo : EIATTR_MIN_STACK_SIZE
	.align		4
.L_5:
        /*0024*/ 	.byte	0x04, 0x12
        /*0026*/ 	.short	(.L_7 - .L_6)
	.align		4
.L_6:
        /*0028*/ 	.word	index@(triton_poi_fused_mul_0)
        /*002c*/ 	.word	0x00000000
.L_7:


//--------------------- .nv.info.triton_poi_fused_mul_0 --------------------------
	.section	.nv.info.triton_poi_fused_mul_0,"",@"SHT_CUDA_INFO"
	.sectionflags	@""
	.align	4


	//----- nvinfo : EIATTR_CUDA_API_VERSION
	.align		4
        /*0000*/ 	.byte	0x04, 0x37
        /*0002*/ 	.short	(.L_9 - .L_8)
.L_8:
        /*0004*/ 	.word	0x0000007c


	//----- nvinfo : EIATTR_KPARAM_INFO
	.align		4
.L_9:
        /*0008*/ 	.byte	0x04, 0x17
        /*000a*/ 	.short	(.L_11 - .L_10)
.L_10:
        /*000c*/ 	.word	0x00000000
        /*0010*/ 	.short	0x0002
        /*0012*/ 	.short	0x0010
        /*0014*/ 	.byte	0x00, 0xf0, 0x11, 0x00


	//----- nvinfo : EIATTR_KPARAM_INFO
	.align		4
.L_11:
        /*0018*/ 	.byte	0x04, 0x17
        /*001a*/ 	.short	(.L_13 - .L_12)
.L_12:
        /*001c*/ 	.word	0x00000000
        /*0020*/ 	.short	0x0001
        /*0022*/ 	.short	0x0008
        /*0024*/ 	.byte	0x00, 0xf4, 0x21, 0x00


	//----- nvinfo : EIATTR_KPARAM_INFO
	.align		4
.L_13:
        /*0028*/ 	.byte	0x04, 0x17
        /*002a*/ 	.short	(.L_15 - .L_14)
.L_14:
        /*002c*/ 	.word	0x00000000
        /*0030*/ 	.short	0x0000
        /*0032*/ 	.short	0x0000
        /*0034*/ 	.byte	0x00, 0xf4, 0x21, 0x00


	//----- nvinfo : EIATTR_SPARSE_MMA_MASK
	.align		4
.L_15:
        /*0038*/ 	.byte	0x03, 0x50
        /*003a*/ 	.short	0x0000


	//----- nvinfo : EIATTR_MAXREG_COUNT
	.align		4
        /*003c*/ 	.byte	0x03, 0x1b
        /*003e*/ 	.short	0x00ff


	//----- nvinfo : EIATTR_EXIT_INSTR_OFFSETS
	.align		4
        /*0040*/ 	.byte	0x04, 0x1c
        /*0042*/ 	.short	(.L_17 - .L_16)


	//   ....[0]....
.L_16:
        /*0044*/ 	.word	0x00000150


	//   ....[1]....
        /*0048*/ 	.word	0x00000180


	//----- nvinfo : EIATTR_REQNTID
	.align		4
.L_17:
        /*004c*/ 	.byte	0x04, 0x10
        /*004e*/ 	.short	(.L_19 - .L_18)
.L_18:
        /*0050*/ 	.word	0x00000080
        /*0054*/ 	.word	0x00000001
        /*0058*/ 	.word	0x00000001


	//----- nvinfo : EIATTR_CBANK_PARAM_SIZE
	.align		4
.L_19:
        /*005c*/ 	.byte	0x03, 0x19
        /*005e*/ 	.short	0x0014


	//----- nvinfo : EIATTR_PARAM_CBANK
	.align		4
        /*0060*/ 	.byte	0x04, 0x0a
        /*0062*/ 	.short	(.L_21 - .L_20)
	.align		4
.L_20:
        /*0064*/ 	.word	index@(.nv.constant0.triton_poi_fused_mul_0)
        /*0068*/ 	.short	0x0210
        /*006a*/ 	.short	0x0014


	//----- nvinfo : EIATTR_SW_WAR
	.align		4
.L_21:
        /*006c*/ 	.byte	0x04, 0x36
        /*006e*/ 	.short	(.L_23 - .L_22)
.L_22:
        /*0070*/ 	.word	0x00000008
.L_23:


//--------------------- .nv.callgraph             --------------------------
	.section	.nv.callgraph,"",@"SHT_CUDA_CALLGRAPH"
	.align	4
	.sectionentsize	8
	.align		4
        /*0000*/ 	.word	0x00000000
	.align		4
        /*0004*/ 	.word	0xffffffff
	.align		4
        /*0008*/ 	.word	0x00000000
	.align		4
        /*000c*/ 	.word	0xfffffffe
	.align		4
        /*0010*/ 	.word	0x00000000
	.align		4
        /*0014*/ 	.word	0xfffffffd
	.align		4
        /*0018*/ 	.word	0x00000000
	.align		4
        /*001c*/ 	.word	0xfffffffc


//--------------------- .text.triton_poi_fused_mul_0 --------------------------
	.section	.text.triton_poi_fused_mul_0,"ax",@progbits
	.align	128
        .global         triton_poi_fused_mul_0
        .type           triton_poi_fused_mul_0,@function
        .size           triton_poi_fused_mul_0,(.L_x_1 - triton_poi_fused_mul_0)
        .other          triton_poi_fused_mul_0,@"STO_CUDA_ENTRY STV_DEFAULT"
triton_poi_fused_mul_0:
.text.triton_poi_fused_mul_0:
[----:B------:R-:W0:Y:S02]  /*0000*/  LDC R1, c[0x0][0x28] ;  /* 0x00000a00ff017b82 */ /* 0x000e240000000800 */
[----:B------:R-:W1:Y:S01]  /*0010*/  S2R R0, SR_TID.X ;  /* 0x0000000000007919 */ /* 0x000e620000002100 */
[----:B------:R-:W2:Y:S01]  /*0020*/  LDC.64 R2, c[0x0][0x210] ;  /* 0x00008400ff027b82 */ /* 0x000ea20000000a00 */
[----:B------:R-:W-:Y:S01]  /*0030*/  ULDC.64 UR4, c[0x0][0x208] ;  /* 0x0000820000047ab9 */ /* 0x000fe20000000a00 */
[----:B------:R-:W3:Y:S06]  /*0040*/  S2R R7, SR_CTAID.X ;  /* 0x0000000000077919 */ /* 0x000eec0000002500 */
[----:B------:R-:W4:Y:S01]  /*0050*/  LDC.64 R4, c[0x0][0x218] ;  /* 0x00008600ff047b82 */ /* 0x000f220000000a00 */
[----:B-1----:R-:W-:-:S02]  /*0060*/  LOP3.LUT R0, R0, 0x7f, RZ, 0xc0, !PT ;  /* 0x0000007f00007812 */ /* 0x002fc400078ec0ff */
[----:B---3--:R-:W-:-:S03]  /*0070*/  SHF.R.S32.HI R6, RZ, 0x18, R7 ;  /* 0x00000018ff067819 */ /* 0x008fc60000011407 */
[----:B------:R-:W-:Y:S01]  /*0080*/  IMAD R7, R7, 0x80, R0 ;  /* 0x0000008007077824 */ /* 0x000fe200078e0200 */
[----:B------:R-:W-:-:S03]  /*0090*/  SGXT R0, R6, 0x1 ;  /* 0x000000010600781a */ /* 0x000fc60000000200 */
[C---:B--2---:R-:W-:Y:S01]  /*00a0*/  IMAD.WIDE R2, R7.reuse, 0x4, R2 ;  /* 0x0000000407027825 */ /* 0x044fe200078e0202 */
[----:B------:R-:W-:Y:S02]  /*00b0*/  ISETP.GE.AND P0, PT, R7, 0x100, PT ;  /* 0x000001000700780c */ /* 0x000fe40003f06270 */
[----:B------:R-:W-:-:S04]  /*00c0*/  LEA.HI R0, R0, R7, RZ, 0x2 ;  /* 0x0000000700007211 */ /* 0x000fc800078f10ff */
[----:B------:R-:W-:-:S05]  /*00d0*/  LOP3.LUT R0, R0, 0xfffffffc, RZ, 0xc0, !PT ;  /* 0xfffffffc00007812 */ /* 0x000fca00078ec0ff */
[----:B------:R-:W-:Y:S01]  /*00e0*/  IMAD.IADD R9, R7, 0x1, -R0 ;  /* 0x0000000107097824 */ /* 0x000fe200078e0a00 */
[----:B------:R-:W-:Y:S01]  /*00f0*/  HFMA2.MMA R0, -RZ, RZ, 0, 0 ;  /* 0x00000000ff007435 */ /* 0x000fe200000001ff */
[----:B------:R-:W-:Y:S02]  /*0100*/  IMAD.MOV.U32 R7, RZ, RZ, RZ ;  /* 0x000000ffff077224 */ /* 0x000fe400078e00ff */
[----:B----4-:R-:W-:-:S05]  /*0110*/  IMAD.WIDE R4, R9, 0x4, R4 ;  /* 0x0000000409047825 */ /* 0x010fca00078e0204 */
[----:B------:R-:W2:Y:S04]  /*0120*/  @!P0 LDG.E.EL R7, desc[UR4][R4.64] ;  /* 0x0000000404078981 */ /* 0x000ea8000c2e1900 */
[----:B------:R-:W2:Y:S02]  /*0130*/  @!P0 LDG.E R0, desc[UR4][R2.64] ;  /* 0x0000000402008981 */ /* 0x000ea4000c1e1900 */
[----:B--2---:R-:W-:Y:S01]  /*0140*/  FADD R0, R7, R0 ;  /* 0x0000000007007221 */ /* 0x004fe20000000000 */
[----:B------:R-:W-:Y:S06]  /*0150*/  @P0 EXIT ;  /* 0x000000000000094d */ /* 0x000fec0003800000 */
[----:B------:R-:W-:-:S05]  /*0160*/  FMUL R5, R0, 0.70710676908493041992 ;  /* 0x3f3504f300057820 */ /* 0x000fca0000400000 */
[----:B------:R-:W-:Y:S01]  /*0170*/  STG.E desc[UR4][R2.64], R5 ;  /* 0x0000000502007986 */ /* 0x000fe2000c101904 */
[----:B------:R-:W-:Y:S05]  /*0180*/  EXIT ;  /* 0x000000000000794d */ /* 0x000fea0003800000 */
.L_x_0:
[----:B------:R-:W-:-:S00]  /*0190*/  BRA `(.L_x_0) ;  /* 0xfffffffc00fc7947 */ /* 0x000fc0000383ffff */
[----:B------:R-:W-:-:S00]  /*01a0*/  NOP ;  /* 0x0000000000007918 */ /* 0x000fc00000000000 */
        /* <DEDUP_REMOVED lines=13> */
.L_x_1:


//--------------------- .nv.constant0.triton_poi_fused_mul_0 --------------------------
	.section	.nv.constant0.triton_poi_fused_mul_0,"a",@progbits
	.sectionflags	@""
	.align	4
.nv.constant0.triton_poi_fused_mul_0:
	.zero		548
